	.headerflags	@"EF_CUDA_TEXMODE_UNIFIED EF_CUDA_64BIT_ADDRESS EF_CUDA_ACCELERATORS EF_CUDA_SM90 EF_CUDA_VIRTUAL_SM(EF_CUDA_SM90)"
	.elftype	@"ET_EXEC"


//--------------------- .nv.info                  --------------------------
	.section	.nv.info,"",@"SHT_CUDA_INFO"
	.align	4


	//----- nvinfo : EIATTR_REGCOUNT
	.align		4
        /*0000*/ 	.byte	0x04, 0x2f
        /*0002*/ 	.short	(.L_3 - .L_2)
	.align		4
.L_2:
        /*0004*/ 	.word	index@(triton_poi_fused__native_batch_norm_legit_no_training_convolution_leaky_relu_3)
        /*0008*/ 	.word	0x00000016


	//----- nvinfo : EIATTR_MIN_STACK_SIZE
	.align		4
.L_3:
        /*000c*/ 	.byte	0x04, 0x12
        /*000e*/ 	.short	(.L_5 - .L_4)
	.align		4
.L_4:
        /*0010*/ 	.word	index@(triton_poi_fused__native_batch_norm_legit_no_training_convolution_leaky_relu_3)
        /*0014*/ 	.word	0x00000000


	//----- nvinfo : EIATTR_FRAME_SIZE
	.align		4
.L_5:
        /*0018*/ 	.byte	0x04, 0x11
        /*001a*/ 	.short	(.L_7 - .L_6)
	.align		4
.L_6:
        /*001c*/ 	.word	index@(triton_poi_fused__native_batch_norm_legit_no_training_convolution_leaky_relu_3)
        /*0020*/ 	.word	0x00000000


	//----- nvinfo : EIATTR_MIN_STACK_SIZE
	.align		4
.L_7:
        /*0024*/ 	.byte	0x04, 0x12
        /*0026*/ 	.short	(.L_9 - .L_8)
	.align		4
.L_8:
        /*0028*/ 	.word	index@(triton_poi_fused__native_batch_norm_legit_no_training_convolution_leaky_relu_3)
        /*002c*/ 	.word	0x00000000
.L_9:


//--------------------- .nv.info.triton_poi_fused__native_batch_norm_legit_no_training_convolution_leaky_relu_3 --------------------------
	.section	.nv.info.triton_poi_fused__native_batch_norm_legit_no_training_convolution_leaky_relu_3,"",@"SHT_CUDA_INFO"
	.sectionflags	@""
	.align	4


	//----- nvinfo : EIATTR_CUDA_API_VERSION
	.align		4
        /*0000*/ 	.byte	0x04, 0x37
        /*0002*/ 	.short	(.L_11 - .L_10)
.L_10:
        /*0004*/ 	.word	0x0000007c


	//----- nvinfo : EIATTR_KPARAM_INFO
	.align		4
.L_11:
        /*0008*/ 	.byte	0x04, 0x17
        /*000a*/ 	.short	(.L_13 - .L_12)
.L_12:
        /*000c*/ 	.word	0x00000000
        /*0010*/ 	.short	0x0007
        /*0012*/ 	.short	0x0038
        /*0014*/ 	.byte	0x00, 0xf0, 0x11, 0x00


	//----- nvinfo : EIATTR_KPARAM_INFO
	.align		4
.L_13:
        /*0018*/ 	.byte	0x04, 0x17
        /*001a*/ 	.short	(.L_15 - .L_14)
.L_14:
        /*001c*/ 	.word	0x00000000
        /*0020*/ 	.short	0x0006
        /*0022*/ 	.short	0x0030
        /*0024*/ 	.byte	0x00, 0xf4, 0x21, 0x00


	//----- nvinfo : EIATTR_KPARAM_INFO
	.align		4
.L_15:
        /*0028*/ 	.byte	0x04, 0x17
        /*002a*/ 	.short	(.L_17 - .L_16)
.L_16:
        /*002c*/ 	.word	0x00000000
        /*0030*/ 	.short	0x0005
        /*0032*/ 	.short	0x0028
        /*0034*/ 	.byte	0x00, 0xf4, 0x21, 0x00


	//----- nvinfo : EIATTR_KPARAM_INFO
	.align		4
.L_17:
        /*0038*/ 	.byte	0x04, 0x17
        /*003a*/ 	.short	(.L_19 - .L_18)
.L_18:
        /*003c*/ 	.word	0x00000000
        /*0040*/ 	.short	0x0004
        /*0042*/ 	.short	0x0020
        /*0044*/ 	.byte	0x00, 0xf4, 0x21, 0x00


	//----- nvinfo : EIATTR_KPARAM_INFO
	.align		4
.L_19:
        /*0048*/ 	.byte	0x04, 0x17
        /*004a*/ 	.short	(.L_21 - .L_20)
.L_20:
        /*004c*/ 	.word	0x00000000
        /*0050*/ 	.short	0x0003
        /*0052*/ 	.short	0x0018
        /*0054*/ 	.byte	0x00, 0xf4, 0x21, 0x00


	//----- nvinfo : EIATTR_KPARAM_INFO
	.align		4
.L_21:
        /*0058*/ 	.byte	0x04, 0x17
        /*005a*/ 	.short	(.L_23 - .L_22)
.L_22:
        /*005c*/ 	.word	0x00000000
        /*0060*/ 	.short	0x0002
        /*0062*/ 	.short	0x0010
        /*0064*/ 	.byte	0x00, 0xf4, 0x21, 0x00


	//----- nvinfo : EIATTR_KPARAM_INFO
	.align		4
.L_23:
        /*0068*/ 	.byte	0x04, 0x17
        /*006a*/ 	.short	(.L_25 - .L_24)
.L_24:
        /*006c*/ 	.word	0x00000000
        /*0070*/ 	.short	0x0001
        /*0072*/ 	.short	0x0008
        /*0074*/ 	.byte	0x00, 0xf4, 0x21, 0x00


	//----- nvinfo : EIATTR_KPARAM_INFO
	.align		4
.L_25:
        /*0078*/ 	.byte	0x04, 0x17
        /*007a*/ 	.short	(.L_27 - .L_26)
.L_26:
        /*007c*/ 	.word	0x00000000
        /*0080*/ 	.short	0x0000
        /*0082*/ 	.short	0x0000
        /*0084*/ 	.byte	0x00, 0xf4, 0x21, 0x00


	//----- nvinfo : EIATTR_SPARSE_MMA_MASK
	.align		4
.L_27:
        /*0088*/ 	.byte	0x03, 0x50
        /*008a*/ 	.short	0x0000


	//----- nvinfo : EIATTR_MAXREG_COUNT
	.align		4
        /*008c*/ 	.byte	0x03, 0x1b
        /*008e*/ 	.short	0x00ff


	//----- nvinfo : EIATTR_EXIT_INSTR_OFFSETS
	.align		4
        /*0090*/ 	.byte	0x04, 0x1c
        /*0092*/ 	.short	(.L_29 - .L_28)


	//   ....[0]....
.L_28:
        /*0094*/ 	.word	0x00000370


	//   ....[1]....
        /*0098*/ 	.word	0x00000390


	//----- nvinfo : EIATTR_REQNTID
	.align		4
.L_29:
        /*009c*/ 	.byte	0x04, 0x10
        /*009e*/ 	.short	(.L_31 - .L_30)
.L_30:
        /*00a0*/ 	.word	0x00000080
        /*00a4*/ 	.word	0x00000001
        /*00a8*/ 	.word	0x00000001


	//----- nvinfo : EIATTR_CBANK_PARAM_SIZE
	.align		4
.L_31:
        /*00ac*/ 	.byte	0x03, 0x19
        /*00ae*/ 	.short	0x003c


	//----- nvinfo : EIATTR_PARAM_CBANK
	.align		4
        /*00b0*/ 	.byte	0x04, 0x0a
        /*00b2*/ 	.short	(.L_33 - .L_32)
	.align		4
.L_32:
        /*00b4*/ 	.word	index@(.nv.constant0.triton_poi_fused__native_batch_norm_legit_no_training_convolution_leaky_relu_3)
        /*00b8*/ 	.short	0x0210
        /*00ba*/ 	.short	0x003c


	//----- nvinfo : EIATTR_SW_WAR
	.align		4
.L_33:
        /*00bc*/ 	.byte	0x04, 0x36
        /*00be*/ 	.short	(.L_35 - .L_34)
.L_34:
        /*00c0*/ 	.word	0x00000008
.L_35:


//--------------------- .nv.callgraph             --------------------------
	.section	.nv.callgraph,"",@"SHT_CUDA_CALLGRAPH"
	.align	4
	.sectionentsize	8
	.align		4
        /*0000*/ 	.word	0x00000000
	.align		4
        /*0004*/ 	.word	0xffffffff
	.align		4
        /*0008*/ 	.word	0x00000000
	.align		4
        /*000c*/ 	.word	0xfffffffe
	.align		4
        /*0010*/ 	.word	0x00000000
	.align		4
        /*0014*/ 	.word	0xfffffffd
	.align		4
        /*0018*/ 	.word	0x00000000
	.align		4
        /*001c*/ 	.word	0xfffffffc


//--------------------- .nv.constant4             --------------------------
	.section	.nv.constant4,"a",@progbits
	.align	8
	.align		8
.nv.constant4:
        /*0000*/ 	.dword	_$_str
	.align		8
        /*0008*/ 	.dword	_$_str_$_2


//--------------------- .text.triton_poi_fused__native_batch_norm_legit_no_training_convolution_leaky_relu_3 --------------------------
	.section	.text.triton_poi_fused__native_batch_norm_legit_no_training_convolution_leaky_relu_3,"ax",@progbits
	.align	128
        .global         triton_poi_fused__native_batch_norm_legit_no_training_convolution_leaky_relu_3
        .type           triton_poi_fused__native_batch_norm_legit_no_training_convolution_leaky_relu_3,@function
        .size           triton_poi_fused__native_batch_norm_legit_no_training_convolution_leaky_relu_3,(.L_x_1 - triton_poi_fused__native_batch_norm_legit_no_training_convolution_leaky_relu_3)
        .other          triton_poi_fused__native_batch_norm_legit_no_training_convolution_leaky_relu_3,@"STO_CUDA_ENTRY STV_DEFAULT"
triton_poi_fused__native_batch_norm_legit_no_training_convolution_leaky_relu_3:
.text.triton_poi_fused__native_batch_norm_legit_no_training_convolution_leaky_relu_3:
[----:B------:R-:W0:Y:S01]  /*0000*/  LDC R1, c[0x0][0x28] ;  /* 0x00000a00ff017b82 */ /* 0x000e220000000800 */
[----:B------:R-:W1:Y:S07]  /*0010*/  S2R R0, SR_TID.X ;  /* 0x0000000000007919 */ /* 0x000e6e0000002100 */
[----:B------:R-:W2:Y:S01]  /*0020*/  LDC.64 R12, c[0x0][0x230] ;  /* 0x00008c00ff0c7b82 */ /* 0x000ea20000000a00 */
[----:B------:R-:W-:Y:S01]  /*0030*/  CS2R R4, SRZ ;  /* 0x0000000000047805 */ /* 0x000fe2000001ff00 */
[----:B------:R-:W-:Y:S01]  /*0040*/  ULDC.64 UR4, c[0x0][0x208] ;  /* 0x0000820000047ab9 */ /* 0x000fe20000000a00 */
[----:B------:R-:W3:Y:S05]  /*0050*/  S2R R3, SR_CTAID.X ;  /* 0x0000000000037919 */ /* 0x000eea0000002500 */
[----:B------:R-:W4:Y:S08]  /*0060*/  LDC.64 R10, c[0x0][0x220] ;  /* 0x00008800ff0a7b82 */ /* 0x000f300000000a00 */
[----:B------:R-:W5:Y:S08]  /*0070*/  LDC.64 R14, c[0x0][0x228] ;  /* 0x00008a00ff0e7b82 */ /* 0x000f700000000a00 */
[----:B------:R-:W4:Y:S01]  /*0080*/  LDC.64 R16, c[0x0][0x238] ;  /* 0x00008e00ff107b82 */ /* 0x000f220000000a00 */
[----:B-1----:R-:W-:-:S07]  /*0090*/  LOP3.LUT R0, R0, 0x7f, RZ, 0xc0, !PT ;  /* 0x0000007f00007812 */ /* 0x002fce00078ec0ff */
[----:B------:R-:W1:Y:S01]  /*00a0*/  LDC.64 R6, c[0x0][0x240] ;  /* 0x00009000ff067b82 */ /* 0x000e620000000a00 */
[----:B---3--:R-:W-:-:S04]  /*00b0*/  LEA R0, R3, R0, 0x7 ;  /* 0x0000000003007211 */ /* 0x008fc800078e38ff */
[C---:B------:R-:W-:Y:S01]  /*00c0*/  ISETP.GE.AND P0, PT, R0.reuse, 0x4800, PT ;  /* 0x000048000000780c */ /* 0x040fe20003f06270 */
[----:B------:R-:W-:-:S05]  /*00d0*/  IMAD.HI R2, R0, 0x38e38e39, RZ ;  /* 0x38e38e3900027827 */ /* 0x000fca00078e02ff */
[----:B------:R-:W-:-:S04]  /*00e0*/  SHF.R.S32.HI R3, RZ, 0x1, R2 ;  /* 0x00000001ff037819 */ /* 0x000fc80000011402 */
[----:B------:R-:W-:-:S04]  /*00f0*/  LEA.HI R3, R2, R3, RZ, 0x1 ;  /* 0x0000000302037211 */ /* 0x000fc800078f08ff */
[----:B------:R-:W-:-:S04]  /*0100*/  SHF.R.S32.HI R2, RZ, 0x1f, R3 ;  /* 0x0000001fff027819 */ /* 0x000fc80000011403 */
[----:B------:R-:W-:-:S04]  /*0110*/  LEA.HI R2, R2, R3, RZ, 0x9 ;  /* 0x0000000302027211 */ /* 0x000fc800078f48ff */
[----:B------:R-:W-:-:S04]  /*0120*/  LOP3.LUT R2, R2, 0xfffffe00, RZ, 0xc0, !PT ;  /* 0xfffffe0002027812 */ /* 0x000fc800078ec0ff */
[----:B------:R-:W-:Y:S02]  /*0130*/  IADD3 R19, R3, -R2, RZ ;  /* 0x8000000203137210 */ /* 0x000fe40007ffe0ff */
[----:B------:R-:W3:Y:S03]  /*0140*/  LDC.64 R2, c[0x0][0x210] ;  /* 0x00008400ff027b82 */ /* 0x000ee60000000a00 */
[----:B--2---:R-:W-:-:S05]  /*0150*/  IMAD.WIDE R12, R19, 0x4, R12 ;  /* 0x00000004130c7825 */ /* 0x004fca00078e020c */
[----:B------:R5:W2:Y:S01]  /*0160*/  @!P0 LDG.E.EL R4, desc[UR4][R12.64] ;  /* 0x000000040c048981 */ /* 0x000aa2000c2e1900 */
[----:B------:R-:W-:Y:S01]  /*0170*/  CS2R R8, SRZ ;  /* 0x0000000000087805 */ /* 0x000fe2000001ff00 */
[----:B----4-:R-:W-:-:S05]  /*0180*/  IMAD.WIDE R10, R19, 0x4, R10 ;  /* 0x00000004130a7825 */ /* 0x010fca00078e020a */
[----:B------:R4:W2:Y:S01]  /*0190*/  @!P0 LDG.E.EL R5, desc[UR4][R10.64] ;  /* 0x000000040a058981 */ /* 0x0008a2000c2e1900 */
[----:B-----5:R-:W-:-:S04]  /*01a0*/  IMAD.WIDE R12, R19, 0x4, R14 ;  /* 0x00000004130c7825 */ /* 0x020fc800078e020e */
[----:B---3--:R-:W-:Y:S01]  /*01b0*/  IMAD.WIDE R2, R0, 0x4, R2 ;  /* 0x0000000400027825 */ /* 0x008fe200078e0202 */
[----:B------:R-:W3:Y:S04]  /*01c0*/  @!P0 LDG.E.EL R9, desc[UR4][R12.64] ;  /* 0x000000040c098981 */ /* 0x000ee8000c2e1900 */
[----:B------:R-:W5:Y:S01]  /*01d0*/  @!P0 LDG.E R8, desc[UR4][R2.64] ;  /* 0x0000000402088981 */ /* 0x000f62000c1e1900 */
[----:B0-----:R-:W-:Y:S01]  /*01e0*/  IMAD.WIDE R14, R19, 0x4, R16 ;  /* 0x00000004130e7825 */ /* 0x001fe200078e0210 */
[----:B------:R-:W-:-:S03]  /*01f0*/  CS2R R16, SRZ ;  /* 0x0000000000107805 */ /* 0x000fc6000001ff00 */
[----:B-1----:R-:W-:-:S03]  /*0200*/  IMAD.WIDE R6, R19, 0x4, R6 ;  /* 0x0000000413067825 */ /* 0x002fc600078e0206 */
[----:B------:R-:W3:Y:S04]  /*0210*/  @!P0 LDG.E.EL R16, desc[UR4][R14.64] ;  /* 0x000000040e108981 */ /* 0x000ee8000c2e1900 */
[----:B------:R0:W3:Y:S01]  /*0220*/  @!P0 LDG.E.EL R17, desc[UR4][R6.64] ;  /* 0x0000000406118981 */ /* 0x0000e2000c2e1900 */
[----:B----4-:R-:W-:Y:S01]  /*0230*/  HFMA2.MMA R11, -RZ, RZ, 1.625, 0 ;  /* 0x3e800000ff0b7435 */ /* 0x010fe200000001ff */
[----:B--2---:R-:W-:-:S04]  /*0240*/  FADD R4, R4, 9.9999997473787516356e-06 ;  /* 0x3727c5ac04047421 */ /* 0x004fc80000000000 */
[----:B------:R-:W1:Y:S02]  /*0250*/  MUFU.SQRT R18, R4 ;  /* 0x0000000400127308 */ /* 0x000e640000002000 */
[C---:B-1----:R-:W-:Y:S02]  /*0260*/  FSETP.GT.AND P1, PT, R18.reuse, 8.50705917302346158658e+37, PT ;  /* 0x7e8000001200780b */ /* 0x042fe40003f24000 */
[----:B------:R-:W-:-:S11]  /*0270*/  FSETP.GEU.AND P2, PT, R18, 1.175494350822287508e-38, PT ;  /* 0x008000001200780b */ /* 0x000fd60003f4e000 */
[----:B------:R-:W-:-:S04]  /*0280*/  @P1 FMUL R18, R18, 0.25 ;  /* 0x3e80000012121820 */ /* 0x000fc80000400000 */
[----:B------:R-:W-:-:S06]  /*0290*/  @!P2 FMUL R18, R18, 16777216 ;  /* 0x4b8000001212a820 */ /* 0x000fcc0000400000 */
[----:B------:R-:W0:Y:S01]  /*02a0*/  MUFU.RCP R18, R18 ;  /* 0x0000001200127308 */ /* 0x000e220000001000 */
[----:B------:R-:W-:Y:S01]  /*02b0*/  FSEL R11, R11, 1, P1 ;  /* 0x3f8000000b0b7808 */ /* 0x000fe20000800000 */
[----:B-----5:R-:W-:Y:S02]  /*02c0*/  FADD R8, R5, R8 ;  /* 0x0000000805087221 */ /* 0x020fe40000000000 */
[----:B------:R-:W1:Y:S02]  /*02d0*/  LDC.64 R4, c[0x0][0x218] ;  /* 0x00008600ff047b82 */ /* 0x000e640000000a00 */
[----:B------:R-:W-:Y:S01]  /*02e0*/  @!P2 FMUL R11, R11, 16777216 ;  /* 0x4b8000000b0ba820 */ /* 0x000fe20000400000 */
[----:B---3--:R-:W-:-:S03]  /*02f0*/  FADD R9, R8, -R9 ;  /* 0x8000000908097221 */ /* 0x008fc60000000000 */
[----:B0-----:R-:W-:-:S04]  /*0300*/  FMUL R6, R18, R11 ;  /* 0x0000000b12067220 */ /* 0x001fc80000400000 */
[----:B------:R-:W-:-:S04]  /*0310*/  FMUL R6, R9, R6 ;  /* 0x0000000609067220 */ /* 0x000fc80000400000 */
[----:B------:R-:W-:-:S05]  /*0320*/  FFMA R17, R6, R16, R17 ;  /* 0x0000001006117223 */ /* 0x000fca0000000011 */
[----:B------:R-:W-:Y:S01]  /*0330*/  FSETP.GT.AND P1, PT, R17, RZ, PT ;  /* 0x000000ff1100720b */ /* 0x000fe20003f24000 */
[----:B------:R0:W-:Y:S01]  /*0340*/  @!P0 STG.E desc[UR4][R2.64], R8 ;  /* 0x0000000802008986 */ /* 0x0001e2000c101904 */
[----:B-1----:R-:W-:-:S11]  /*0350*/  IMAD.WIDE R4, R0, 0x4, R4 ;  /* 0x0000000400047825 */ /* 0x002fd600078e0204 */
[----:B------:R-:W-:Y:S01]  /*0360*/  @!P1 FMUL R17, R17, 0.20000000298023223877 ;  /* 0x3e4ccccd11119820 */ /* 0x000fe20000400000 */
[----:B0-----:R-:W-:Y:S06]  /*0370*/  @P0 EXIT ;  /* 0x000000000000094d */ /* 0x001fec0003800000 */
[----:B------:R-:W-:Y:S01]  /*0380*/  STG.E desc[UR4][R4.64], R17 ;  /* 0x0000001104007986 */ /* 0x000fe2000c101904 */
[----:B------:R-:W-:Y:S05]  /*0390*/  EXIT ;  /* 0x000000000000794d */ /* 0x000fea0003800000 */
.L_x_0:
[----:B------:R-:W-:-:S00]  /*03a0*/  BRA `(.L_x_0) ;  /* 0xfffffffc00fc7947 */ /* 0x000fc0000383ffff */
[----:B------:R-:W-:-:S00]  /*03b0*/  NOP ;  /* 0x0000000000007918 */ /* 0x000fc00000000000 */
        /* <DEDUP_REMOVED lines=12> */
.L_x_1:


//--------------------- .nv.global.init           --------------------------
	.section	.nv.global.init,"aw",@progbits
.nv.global.init:
	.type		_$_str,@object
	.size		_$_str,(_$_str_$_2 - _$_str)
_$_str:
        /*0000*/ 	.byte	0x5f, 0x5f, 0x43, 0x55, 0x44, 0x41, 0x5f, 0x46, 0x54, 0x5a, 0x00
	.type		_$_str_$_2,@object
	.size		_$_str_$_2,(.L_1 - _$_str_$_2)
_$_str_$_2:
        /*000b*/ 	.byte	0x5f, 0x5f, 0x43, 0x55, 0x44, 0x41, 0x5f, 0x50, 0x52, 0x45, 0x43, 0x5f, 0x53, 0x51, 0x52, 0x54
        /*001b*/ 	.byte	0x00
.L_1:


//--------------------- .nv.constant0.triton_poi_fused__native_batch_norm_legit_no_training_convolution_leaky_relu_3 --------------------------
	.section	.nv.constant0.triton_poi_fused__native_batch_norm_legit_no_training_convolution_leaky_relu_3,"a",@progbits
	.sectionflags	@""
	.align	4
.nv.constant0.triton_poi_fused__native_batch_norm_legit_no_training_convolution_leaky_relu_3:
	.zero		588
